	.headerflags	@"EF_CUDA_TEXMODE_UNIFIED EF_CUDA_64BIT_ADDRESS EF_CUDA_ACCELERATORS EF_CUDA_SM90 EF_CUDA_VIRTUAL_SM(EF_CUDA_SM90)"
	.elftype	@"ET_EXEC"


//--------------------- .nv.info                  --------------------------
	.section	.nv.info,"",@"SHT_CUDA_INFO"
	.align	4


	//----- nvinfo : EIATTR_REGCOUNT
	.align		4
        /*0000*/ 	.byte	0x04, 0x2f
        /*0002*/ 	.short	(.L_3 - .L_2)
	.align		4
.L_2:
        /*0004*/ 	.word	index@(triton_poi_fused__native_batch_norm_legit_no_training_add_convolution_relu_12)
        /*0008*/ 	.word	0x00000014


	//----- nvinfo : EIATTR_MIN_STACK_SIZE
	.align		4
.L_3:
        /*000c*/ 	.byte	0x04, 0x12
        /*000e*/ 	.short	(.L_5 - .L_4)
	.align		4
.L_4:
        /*0010*/ 	.word	index@(triton_poi_fused__native_batch_norm_legit_no_training_add_convolution_relu_12)
        /*0014*/ 	.word	0x00000000


	//----- nvinfo : EIATTR_FRAME_SIZE
	.align		4
.L_5:
        /*0018*/ 	.byte	0x04, 0x11
        /*001a*/ 	.short	(.L_7 - .L_6)
	.align		4
.L_6:
        /*001c*/ 	.word	index@(triton_poi_fused__native_batch_norm_legit_no_training_add_convolution_relu_12)
        /*0020*/ 	.word	0x00000000


	//----- nvinfo : EIATTR_MIN_STACK_SIZE
	.align		4
.L_7:
        /*0024*/ 	.byte	0x04, 0x12
        /*0026*/ 	.short	(.L_9 - .L_8)
	.align		4
.L_8:
        /*0028*/ 	.word	index@(triton_poi_fused__native_batch_norm_legit_no_training_add_convolution_relu_12)
        /*002c*/ 	.word	0x00000000
.L_9:


//--------------------- .nv.info.triton_poi_fused__native_batch_norm_legit_no_training_add_convolution_relu_12 --------------------------
	.section	.nv.info.triton_poi_fused__native_batch_norm_legit_no_training_add_convolution_relu_12,"",@"SHT_CUDA_INFO"
	.sectionflags	@""
	.align	4


	//----- nvinfo : EIATTR_CUDA_API_VERSION
	.align		4
        /*0000*/ 	.byte	0x04, 0x37
        /*0002*/ 	.short	(.L_11 - .L_10)
.L_10:
        /*0004*/ 	.word	0x0000007c


	//----- nvinfo : EIATTR_KPARAM_INFO
	.align		4
.L_11:
        /*0008*/ 	.byte	0x04, 0x17
        /*000a*/ 	.short	(.L_13 - .L_12)
.L_12:
        /*000c*/ 	.word	0x00000000
        /*0010*/ 	.short	0x0008
        /*0012*/ 	.short	0x0040
        /*0014*/ 	.byte	0x00, 0xf0, 0x11, 0x00


	//----- nvinfo : EIATTR_KPARAM_INFO
	.align		4
.L_13:
        /*0018*/ 	.byte	0x04, 0x17
        /*001a*/ 	.short	(.L_15 - .L_14)
.L_14:
        /*001c*/ 	.word	0x00000000
        /*0020*/ 	.short	0x0007
        /*0022*/ 	.short	0x0038
        /*0024*/ 	.byte	0x00, 0xf4, 0x21, 0x00


	//----- nvinfo : EIATTR_KPARAM_INFO
	.align		4
.L_15:
        /*0028*/ 	.byte	0x04, 0x17
        /*002a*/ 	.short	(.L_17 - .L_16)
.L_16:
        /*002c*/ 	.word	0x00000000
        /*0030*/ 	.short	0x0006
        /*0032*/ 	.short	0x0030
        /*0034*/ 	.byte	0x00, 0xf4, 0x21, 0x00


	//----- nvinfo : EIATTR_KPARAM_INFO
	.align		4
.L_17:
        /*0038*/ 	.byte	0x04, 0x17
        /*003a*/ 	.short	(.L_19 - .L_18)
.L_18:
        /*003c*/ 	.word	0x00000000
        /*0040*/ 	.short	0x0005
        /*0042*/ 	.short	0x0028
        /*0044*/ 	.byte	0x00, 0xf4, 0x21, 0x00


	//----- nvinfo : EIATTR_KPARAM_INFO
	.align		4
.L_19:
        /*0048*/ 	.byte	0x04, 0x17
        /*004a*/ 	.short	(.L_21 - .L_20)
.L_20:
        /*004c*/ 	.word	0x00000000
        /*0050*/ 	.short	0x0004
        /*0052*/ 	.short	0x0020
        /*0054*/ 	.byte	0x00, 0xf4, 0x21, 0x00


	//----- nvinfo : EIATTR_KPARAM_INFO
	.align		4
.L_21:
        /*0058*/ 	.byte	0x04, 0x17
        /*005a*/ 	.short	(.L_23 - .L_22)
.L_22:
        /*005c*/ 	.word	0x00000000
        /*0060*/ 	.short	0x0003
        /*0062*/ 	.short	0x0018
        /*0064*/ 	.byte	0x00, 0xf4, 0x21, 0x00


	//----- nvinfo : EIATTR_KPARAM_INFO
	.align		4
.L_23:
        /*0068*/ 	.byte	0x04, 0x17
        /*006a*/ 	.short	(.L_25 - .L_24)
.L_24:
        /*006c*/ 	.word	0x00000000
        /*0070*/ 	.short	0x0002
        /*0072*/ 	.short	0x0010
        /*0074*/ 	.byte	0x00, 0xf4, 0x21, 0x00


	//----- nvinfo : EIATTR_KPARAM_INFO
	.align		4
.L_25:
        /*0078*/ 	.byte	0x04, 0x17
        /*007a*/ 	.short	(.L_27 - .L_26)
.L_26:
        /*007c*/ 	.word	0x00000000
        /*0080*/ 	.short	0x0001
        /*0082*/ 	.short	0x0008
        /*0084*/ 	.byte	0x00, 0xf4, 0x21, 0x00


	//----- nvinfo : EIATTR_KPARAM_INFO
	.align		4
.L_27:
        /*0088*/ 	.byte	0x04, 0x17
        /*008a*/ 	.short	(.L_29 - .L_28)
.L_28:
        /*008c*/ 	.word	0x00000000
        /*0090*/ 	.short	0x0000
        /*0092*/ 	.short	0x0000
        /*0094*/ 	.byte	0x00, 0xf4, 0x21, 0x00


	//----- nvinfo : EIATTR_SPARSE_MMA_MASK
	.align		4
.L_29:
        /*0098*/ 	.byte	0x03, 0x50
        /*009a*/ 	.short	0x0000


	//----- nvinfo : EIATTR_MAXREG_COUNT
	.align		4
        /*009c*/ 	.byte	0x03, 0x1b
        /*009e*/ 	.short	0x00ff


	//----- nvinfo : EIATTR_EXIT_INSTR_OFFSETS
	.align		4
        /*00a0*/ 	.byte	0x04, 0x1c
        /*00a2*/ 	.short	(.L_31 - .L_30)


	//   ....[0]....
.L_30:
        /*00a4*/ 	.word	0x00000350


	//----- nvinfo : EIATTR_REQNTID
	.align		4
.L_31:
        /*00a8*/ 	.byte	0x04, 0x10
        /*00aa*/ 	.short	(.L_33 - .L_32)
.L_32:
        /*00ac*/ 	.word	0x00000080
        /*00b0*/ 	.word	0x00000001
        /*00b4*/ 	.word	0x00000001


	//----- nvinfo : EIATTR_CBANK_PARAM_SIZE
	.align		4
.L_33:
        /*00b8*/ 	.byte	0x03, 0x19
        /*00ba*/ 	.short	0x0044


	//----- nvinfo : EIATTR_PARAM_CBANK
	.align		4
        /*00bc*/ 	.byte	0x04, 0x0a
        /*00be*/ 	.short	(.L_35 - .L_34)
	.align		4
.L_34:
        /*00c0*/ 	.word	index@(.nv.constant0.triton_poi_fused__native_batch_norm_legit_no_training_add_convolution_relu_12)
        /*00c4*/ 	.short	0x0210
        /*00c6*/ 	.short	0x0044


	//----- nvinfo : EIATTR_SW_WAR
	.align		4
.L_35:
        /*00c8*/ 	.byte	0x04, 0x36
        /*00ca*/ 	.short	(.L_37 - .L_36)
.L_36:
        /*00cc*/ 	.word	0x00000008
.L_37:


//--------------------- .nv.callgraph             --------------------------
	.section	.nv.callgraph,"",@"SHT_CUDA_CALLGRAPH"
	.align	4
	.sectionentsize	8
	.align		4
        /*0000*/ 	.word	0x00000000
	.align		4
        /*0004*/ 	.word	0xffffffff
	.align		4
        /*0008*/ 	.word	0x00000000
	.align		4
        /*000c*/ 	.word	0xfffffffe
	.align		4
        /*0010*/ 	.word	0x00000000
	.align		4
        /*0014*/ 	.word	0xfffffffd
	.align		4
        /*0018*/ 	.word	0x00000000
	.align		4
        /*001c*/ 	.word	0xfffffffc


//--------------------- .nv.constant4             --------------------------
	.section	.nv.constant4,"a",@progbits
	.align	8
	.align		8
.nv.constant4:
        /*0000*/ 	.dword	_$_str
	.align		8
        /*0008*/ 	.dword	_$_str_$_2


//--------------------- .text.triton_poi_fused__native_batch_norm_legit_no_training_add_convolution_relu_12 --------------------------
	.section	.text.triton_poi_fused__native_batch_norm_legit_no_training_add_convolution_relu_12,"ax",@progbits
	.align	128
        .global         triton_poi_fused__native_batch_norm_legit_no_training_add_convolution_relu_12
        .type           triton_poi_fused__native_batch_norm_legit_no_training_add_convolution_relu_12,@function
        .size           triton_poi_fused__native_batch_norm_legit_no_training_add_convolution_relu_12,(.L_x_1 - triton_poi_fused__native_batch_norm_legit_no_training_add_convolution_relu_12)
        .other          triton_poi_fused__native_batch_norm_legit_no_training_add_convolution_relu_12,@"STO_CUDA_ENTRY STV_DEFAULT"
triton_poi_fused__native_batch_norm_legit_no_training_add_convolution_relu_12:
.text.triton_poi_fused__native_batch_norm_legit_no_training_add_convolution_relu_12:
[----:B------:R-:W-:Y:S01]  /*0000*/  LDC R1, c[0x0][0x28] ;  /* 0x00000a00ff017b82 */ /* 0x000fe20000000800 */
[----:B------:R-:W1:Y:S07]  /*0010*/  S2R R0, SR_TID.X ;  /* 0x0000000000007919 */ /* 0x000e6e0000002100 */
[----:B------:R-:W2:Y:S01]  /*0020*/  LDC.64 R12, c[0x0][0x230] ;  /* 0x00008c00ff0c7b82 */ /* 0x000ea20000000a00 */
[----:B------:R-:W-:Y:S01]  /*0030*/  ULDC.64 UR4, c[0x0][0x208] ;  /* 0x0000820000047ab9 */ /* 0x000fe20000000a00 */
[----:B------:R-:W3:Y:S06]  /*0040*/  S2R R3, SR_CTAID.X ;  /* 0x0000000000037919 */ /* 0x000eec0000002500 */
[----:B------:R-:W4:Y:S08]  /*0050*/  LDC.64 R8, c[0x0][0x210] ;  /* 0x00008400ff087b82 */ /* 0x000f300000000a00 */
[----:B------:R-:W5:Y:S08]  /*0060*/  LDC.64 R10, c[0x0][0x218] ;  /* 0x00008600ff0a7b82 */ /* 0x000f700000000a00 */
[----:B------:R-:W5:Y:S01]  /*0070*/  LDC.64 R14, c[0x0][0x220] ;  /* 0x00008800ff0e7b82 */ /* 0x000f620000000a00 */
[----:B-1----:R-:W-:-:S07]  /*0080*/  LOP3.LUT R0, R0, 0x7f, RZ, 0xc0, !PT ;  /* 0x0000007f00007812 */ /* 0x002fce00078ec0ff */
[----:B------:R-:W1:Y:S01]  /*0090*/  LDC.64 R16, c[0x0][0x228] ;  /* 0x00008a00ff107b82 */ /* 0x000e620000000a00 */
[----:B---3--:R-:W-:Y:S02]  /*00a0*/  SHF.R.S32.HI R2, RZ, 0x18, R3 ;  /* 0x00000018ff027819 */ /* 0x008fe40000011403 */
[----:B------:R-:W-:Y:S02]  /*00b0*/  LEA R0, R3, R0, 0x7 ;  /* 0x0000000003007211 */ /* 0x000fe400078e38ff */
[----:B------:R-:W-:-:S03]  /*00c0*/  SGXT R3, R2, 0x1 ;  /* 0x000000010203781a */ /* 0x000fc60000000200 */
[----:B------:R-:W3:Y:S01]  /*00d0*/  LDC.64 R6, c[0x0][0x238] ;  /* 0x00008e00ff067b82 */ /* 0x000ee20000000a00 */
[----:B------:R-:W-:-:S04]  /*00e0*/  LEA.HI R3, R3, R0, RZ, 0x2 ;  /* 0x0000000003037211 */ /* 0x000fc800078f10ff */
[----:B------:R-:W-:-:S04]  /*00f0*/  LOP3.LUT R3, R3, 0xfffffffc, RZ, 0xc0, !PT ;  /* 0xfffffffc03037812 */ /* 0x000fc800078ec0ff */
[----:B------:R-:W-:Y:S02]  /*0100*/  IADD3 R5, R0, -R3, RZ ;  /* 0x8000000300057210 */ /* 0x000fe40007ffe0ff */
[----:B------:R-:W3:Y:S03]  /*0110*/  LDC.64 R2, c[0x0][0x240] ;  /* 0x00009000ff027b82 */ /* 0x000ee60000000a00 */
[----:B--2---:R-:W-:-:S05]  /*0120*/  IMAD.WIDE R12, R5, 0x4, R12 ;  /* 0x00000004050c7825 */ /* 0x004fca00078e020c */
[----:B------:R2:W3:Y:S01]  /*0130*/  LDG.E.EL R4, desc[UR4][R12.64] ;  /* 0x000000040c047981 */ /* 0x0004e2000c2e1900 */
[----:B----4-:R-:W-:-:S04]  /*0140*/  IMAD.WIDE R8, R0, 0x4, R8 ;  /* 0x0000000400087825 */ /* 0x010fc800078e0208 */
[C---:B-----5:R-:W-:Y:S02]  /*0150*/  IMAD.WIDE R10, R5.reuse, 0x4, R10 ;  /* 0x00000004050a7825 */ /* 0x060fe400078e020a */
[----:B------:R-:W4:Y:S02]  /*0160*/  LDG.E R8, desc[UR4][R8.64] ;  /* 0x0000000408087981 */ /* 0x000f24000c1e1900 */
[----:B0-2---:R-:W-:Y:S02]  /*0170*/  IMAD.WIDE R12, R0, 0x4, R14 ;  /* 0x00000004000c7825 */ /* 0x005fe400078e020e */
[----:B------:R0:W4:Y:S02]  /*0180*/  LDG.E.EL R11, desc[UR4][R10.64] ;  /* 0x000000040a0b7981 */ /* 0x000124000c2e1900 */
[C---:B-1----:R-:W-:Y:S02]  /*0190*/  IMAD.WIDE R14, R5.reuse, 0x4, R16 ;  /* 0x00000004050e7825 */ /* 0x042fe400078e0210 */
[----:B------:R-:W2:Y:S02]  /*01a0*/  LDG.E R12, desc[UR4][R12.64] ;  /* 0x000000040c0c7981 */ /* 0x000ea4000c1e1900 */
[----:B---3--:R-:W-:-:S02]  /*01b0*/  IMAD.WIDE R6, R5, 0x4, R6 ;  /* 0x0000000405067825 */ /* 0x008fc400078e0206 */
[----:B------:R-:W3:Y:S02]  /*01c0*/  LDG.E.EL R14, desc[UR4][R14.64] ;  /* 0x000000040e0e7981 */ /* 0x000ee4000c2e1900 */
[----:B------:R-:W-:Y:S02]  /*01d0*/  IMAD.WIDE R2, R5, 0x4, R2 ;  /* 0x0000000405027825 */ /* 0x000fe400078e0202 */
[----:B------:R-:W5:Y:S04]  /*01e0*/  LDG.E.EL R6, desc[UR4][R6.64] ;  /* 0x0000000406067981 */ /* 0x000f68000c2e1900 */
[----:B------:R1:W5:Y:S01]  /*01f0*/  LDG.E.EL R5, desc[UR4][R2.64] ;  /* 0x0000000402057981 */ /* 0x000362000c2e1900 */
[----:B0-----:R-:W-:Y:S01]  /*0200*/  HFMA2.MMA R10, -RZ, RZ, 1.625, 0 ;  /* 0x3e800000ff0a7435 */ /* 0x001fe200000001ff */
[----:B-1----:R-:W0:Y:S02]  /*0210*/  LDC.64 R2, c[0x0][0x248] ;  /* 0x00009200ff027b82 */ /* 0x002e240000000a00 */
[----:B0-----:R-:W-:-:S04]  /*0220*/  IMAD.WIDE R2, R0, 0x4, R2 ;  /* 0x0000000400027825 */ /* 0x001fc800078e0202 */
[----:B------:R-:W-:-:S04]  /*0230*/  FADD R4, R4, 9.9999997473787516356e-06 ;  /* 0x3727c5ac04047421 */ /* 0x000fc80000000000 */
[----:B------:R-:W0:Y:S01]  /*0240*/  MUFU.SQRT R9, R4 ;  /* 0x0000000400097308 */ /* 0x000e220000002000 */
[----:B----4-:R-:W-:-:S04]  /*0250*/  FADD R11, R8, R11 ;  /* 0x0000000b080b7221 */ /* 0x010fc80000000000 */
[----:B--2---:R-:W-:Y:S01]  /*0260*/  FADD R11, R12, R11 ;  /* 0x0000000b0c0b7221 */ /* 0x004fe20000000000 */
[----:B0-----:R-:W-:-:S03]  /*0270*/  FSETP.GT.AND P0, PT, R9, 8.50705917302346158658e+37, PT ;  /* 0x7e8000000900780b */ /* 0x001fc60003f04000 */
[----:B---3--:R-:W-:Y:S01]  /*0280*/  FADD R11, -R14, R11 ;  /* 0x0000000b0e0b7221 */ /* 0x008fe20000000100 */
[----:B------:R-:W-:Y:S02]  /*0290*/  FSETP.GEU.AND P1, PT, R9, 1.175494350822287508e-38, PT ;  /* 0x008000000900780b */ /* 0x000fe40003f2e000 */
[----:B------:R-:W-:-:S07]  /*02a0*/  FSEL R8, R10, 1, P0 ;  /* 0x3f8000000a087808 */ /* 0x000fce0000000000 */
[----:B------:R-:W-:-:S04]  /*02b0*/  @P0 FMUL R9, R9, 0.25 ;  /* 0x3e80000009090820 */ /* 0x000fc80000400000 */
[----:B------:R-:W-:Y:S01]  /*02c0*/  @!P1 FMUL R8, R8, 16777216 ;  /* 0x4b80000008089820 */ /* 0x000fe20000400000 */
[----:B------:R-:W-:-:S06]  /*02d0*/  @!P1 FMUL R9, R9, 16777216 ;  /* 0x4b80000009099820 */ /* 0x000fcc0000400000 */
[----:B------:R-:W0:Y:S02]  /*02e0*/  MUFU.RCP R9, R9 ;  /* 0x0000000900097308 */ /* 0x000e240000001000 */
[----:B0-----:R-:W-:-:S04]  /*02f0*/  FMUL R8, R9, R8 ;  /* 0x0000000809087220 */ /* 0x001fc80000400000 */
[----:B------:R-:W-:-:S04]  /*0300*/  FMUL R8, R11, R8 ;  /* 0x000000080b087220 */ /* 0x000fc80000400000 */
[----:B-----5:R-:W-:-:S05]  /*0310*/  FFMA R5, R6, R8, R5 ;  /* 0x0000000806057223 */ /* 0x020fca0000000005 */
[----:B------:R-:W-:-:S04]  /*0320*/  FSETP.GEU.AND P0, PT, R5, RZ, PT ;  /* 0x000000ff0500720b */ /* 0x000fc80003f0e000 */
[----:B------:R-:W-:-:S05]  /*0330*/  FSEL R5, R5, RZ, P0 ;  /* 0x000000ff05057208 */ /* 0x000fca0000000000 */
[----:B------:R-:W-:Y:S01]  /*0340*/  STG.E desc[UR4][R2.64], R5 ;  /* 0x0000000502007986 */ /* 0x000fe2000c101904 */
[----:B------:R-:W-:Y:S05]  /*0350*/  EXIT ;  /* 0x000000000000794d */ /* 0x000fea0003800000 */
.L_x_0:
[----:B------:R-:W-:-:S00]  /*0360*/  BRA `(.L_x_0) ;  /* 0xfffffffc00fc7947 */ /* 0x000fc0000383ffff */
[----:B------:R-:W-:-:S00]  /*0370*/  NOP ;  /* 0x0000000000007918 */ /* 0x000fc00000000000 */
        /* <DEDUP_REMOVED lines=8> */
.L_x_1:


//--------------------- .nv.global.init           --------------------------
	.section	.nv.global.init,"aw",@progbits
.nv.global.init:
	.type		_$_str,@object
	.size		_$_str,(_$_str_$_2 - _$_str)
_$_str:
        /*0000*/ 	.byte	0x5f, 0x5f, 0x43, 0x55, 0x44, 0x41, 0x5f, 0x46, 0x54, 0x5a, 0x00
	.type		_$_str_$_2,@object
	.size		_$_str_$_2,(.L_1 - _$_str_$_2)
_$_str_$_2:
        /*000b*/ 	.byte	0x5f, 0x5f, 0x43, 0x55, 0x44, 0x41, 0x5f, 0x50, 0x52, 0x45, 0x43, 0x5f, 0x53, 0x51, 0x52, 0x54
        /*001b*/ 	.byte	0x00
.L_1:


//--------------------- .nv.constant0.triton_poi_fused__native_batch_norm_legit_no_training_add_convolution_relu_12 --------------------------
	.section	.nv.constant0.triton_poi_fused__native_batch_norm_legit_no_training_add_convolution_relu_12,"a",@progbits
	.sectionflags	@""
	.align	4
.nv.constant0.triton_poi_fused__native_batch_norm_legit_no_training_add_convolution_relu_12:
	.zero		596
